//
// Generated by NVIDIA NVVM Compiler
//
// Compiler Build ID: CL-36424714
// Cuda compilation tools, release 13.0, V13.0.88
// Based on NVVM 20.0.0
//

.version 9.0
.target sm_100
.address_size 64

	// .globl	_Z12check_atomicPf

.visible .entry _Z12check_atomicPf(
	.param .u64 .ptr .align 1 _Z12check_atomicPf_param_0
)
{
	.reg .b32 	%f<2>;
	.reg .b64 	%rd<3>;

	ld.param.u64 	%rd1, [_Z12check_atomicPf_param_0];
	cvta.to.global.u64 	%rd2, %rd1;
	atom.global.add.f32 	%f1, [%rd2], 0f3F800000;
	ret;

}


// ===== COMPILED SASS (sm_100) =====

	.target	sm_100

	.elftype	@"ET_EXEC"


//--------------------- .note.nv.tkinfo           --------------------------
	.section	.note.nv.tkinfo,"",@"SHT_NOTE"
	.sectionflags	@"SHF_NOTE_NV_TKINFO"
	.tkinfo
        /*0018*/ 	.word	0x00000002
        /*0030*/ 	.string	""
        /*0030*/ 	.string	"ptxas"
        /*0030*/ 	.string	"Cuda compilation tools, release 13.0, V13.0.88"
        /*0030*/ 	.string	"Build cuda_13.0.r13.0/compiler.36424714_0"
        /*0030*/ 	.string	"-arch sm_100 -m 64 "



//--------------------- .note.nv.cuinfo           --------------------------
	.section	.note.nv.cuinfo,"",@"SHT_NOTE"
	.sectionflags	@"SHF_NOTE_NV_CUINFO"
        /*0018*/ 	.short	0x0002
        /*001a*/ 	.short	0x0064
        /*001c*/ 	.short	0x0082
	.zero		2


//--------------------- .nv.info                  --------------------------
	.section	.nv.info,"",@"SHT_CUDA_INFO"
	.align	4


	//----- nvinfo : EIATTR_REGCOUNT
	.align		4
        /*0000*/ 	.byte	0x04, 0x2f
        /*0002*/ 	.short	(.L_1 - .L_0)
	.align		4
.L_0:
        /*0004*/ 	.word	index@(_Z12check_atomicPf)
        /*0008*/ 	.word	0x00000008


	//----- nvinfo : EIATTR_FRAME_SIZE
	.align		4
.L_1:
        /*000c*/ 	.byte	0x04, 0x11
        /*000e*/ 	.short	(.L_3 - .L_2)
	.align		4
.L_2:
        /*0010*/ 	.word	index@(_Z12check_atomicPf)
        /*0014*/ 	.word	0x00000000


	//----- nvinfo : EIATTR_MIN_STACK_SIZE
	.align		4
.L_3:
        /*0018*/ 	.byte	0x04, 0x12
        /*001a*/ 	.short	(.L_5 - .L_4)
	.align		4
.L_4:
        /*001c*/ 	.word	index@(_Z12check_atomicPf)
        /*0020*/ 	.word	0x00000000
.L_5:


//--------------------- .nv.compat                --------------------------
	.section	.nv.compat,"",@"SHT_CUDA_COMPAT_INFO"
	.align	4
        /*0000*/ 	.byte	0x02, 0x09, 0x00, 0x00, 0x02, 0x02, 0x01, 0x00, 0x02, 0x05, 0x05, 0x00, 0x03, 0x07, 0x01, 0x01
        /*0010*/ 	.byte	0x02, 0x03, 0x00, 0x00, 0x02, 0x06, 0x01, 0x00, 0x04, 0x0b, 0x08, 0x00, 0x09, 0x00, 0x00, 0x00
        /*0020*/ 	.byte	0x00, 0x00, 0x00, 0x00


//--------------------- .nv.info._Z12check_atomicPf --------------------------
	.section	.nv.info._Z12check_atomicPf,"",@"SHT_CUDA_INFO"
	.sectionflags	@""
	.align	4


	//----- nvinfo : EIATTR_CUDA_API_VERSION
	.align		4
        /*0000*/ 	.byte	0x04, 0x37
        /*0002*/ 	.short	(.L_7 - .L_6)
.L_6:
        /*0004*/ 	.word	0x00000082


	//----- nvinfo : EIATTR_KPARAM_INFO
	.align		4
.L_7:
        /*0008*/ 	.byte	0x04, 0x17
        /*000a*/ 	.short	(.L_9 - .L_8)
.L_8:
        /*000c*/ 	.word	0x00000000
        /*0010*/ 	.short	0x0000
        /*0012*/ 	.short	0x0000
        /*0014*/ 	.byte	0x00, 0xf5, 0x21, 0x00


	//----- nvinfo : EIATTR_SPARSE_MMA_MASK
	.align		4
.L_9:
        /*0018*/ 	.byte	0x03, 0x50
        /*001a*/ 	.short	0x0000


	//----- nvinfo : EIATTR_MAXREG_COUNT
	.align		4
        /*001c*/ 	.byte	0x03, 0x1b
        /*001e*/ 	.short	0x00ff


	//----- nvinfo : EIATTR_MERCURY_ISA_VERSION
	.align		4
        /*0020*/ 	.byte	0x03, 0x5f
        /*0022*/ 	.short	0x0101


	//----- nvinfo : EIATTR_VRC_CTA_INIT_COUNT
	.align		4
        /*0024*/ 	.byte	0x02, 0x4a
	.zero		1
	.zero		1


	//----- nvinfo : EIATTR_EXIT_INSTR_OFFSETS
	.align		4
        /*0028*/ 	.byte	0x04, 0x1c
        /*002a*/ 	.short	(.L_11 - .L_10)


	//   ....[0]....
.L_10:
        /*002c*/ 	.word	0x00000050


	//----- nvinfo : EIATTR_CBANK_PARAM_SIZE
	.align		4
.L_11:
        /*0030*/ 	.byte	0x03, 0x19
        /*0032*/ 	.short	0x0008


	//----- nvinfo : EIATTR_PARAM_CBANK
	.align		4
        /*0034*/ 	.byte	0x04, 0x0a
        /*0036*/ 	.short	(.L_13 - .L_12)
	.align		4
.L_12:
        /*0038*/ 	.word	index@(.nv.constant0._Z12check_atomicPf)
        /*003c*/ 	.short	0x0380
        /*003e*/ 	.short	0x0008


	//----- nvinfo : EIATTR_SW_WAR
	.align		4
.L_13:
        /*0040*/ 	.byte	0x04, 0x36
        /*0042*/ 	.short	(.L_15 - .L_14)
.L_14:
        /*0044*/ 	.word	0x00000008
.L_15:


//--------------------- .nv.callgraph             --------------------------
	.section	.nv.callgraph,"",@"SHT_CUDA_CALLGRAPH"
	.align	4
	.sectionentsize	8
	.align		4
        /*0000*/ 	.word	0x00000000
	.align		4
        /*0004*/ 	.word	0xffffffff
	.align		4
        /*0008*/ 	.word	0x00000000
	.align		4
        /*000c*/ 	.word	0xfffffffe
	.align		4
        /*0010*/ 	.word	0x00000000
	.align		4
        /*0014*/ 	.word	0xfffffffd
	.align		4
        /*0018*/ 	.word	0x00000000
	.align		4
        /*001c*/ 	.word	0xfffffffc


//--------------------- .text._Z12check_atomicPf  --------------------------
	.section	.text._Z12check_atomicPf,"ax",@progbits
	.align	128
        .global         _Z12check_atomicPf
        .type           _Z12check_atomicPf,@function
        .size           _Z12check_atomicPf,(.L_x_1 - _Z12check_atomicPf)
        .other          _Z12check_atomicPf,@"STO_CUDA_ENTRY STV_DEFAULT"
_Z12check_atomicPf:
.text._Z12check_atomicPf:
[----:B------:R-:W-:Y:S08]  /*0000*/  LDC R1, c[0x0][0x37c] ;  /* 0x0000df00ff017b82 */ /* 0x000ff00000000800 */
[----:B------:R-:W0:Y:S01]  /*0010*/  LDC.64 R2, c[0x0][0x380] ;  /* 0x0000e000ff027b82 */ /* 0x000e220000000a00 */
[----:B------:R-:W0:Y:S01]  /*0020*/  LDCU.64 UR4, c[0x0][0x358] ;  /* 0x00006b00ff0477ac */ /* 0x000e220008000a00 */
[----:B------:R-:W-:-:S05]  /*0030*/  HFMA2 R5, -RZ, RZ, 1.875, 0 ;  /* 0x3f800000ff057431 */ /* 0x000fca00000001ff */
[----:B0-----:R-:W-:Y:S01]  /*0040*/  REDG.E.ADD.F32.FTZ.RN.STRONG.GPU desc[UR4][R2.64], R5 ;  /* 0x00000005020079a6 */ /* 0x001fe2000c12f304 */
[----:B------:R-:W-:Y:S05]  /*0050*/  EXIT ;  /* 0x000000000000794d */ /* 0x000fea0003800000 */
.L_x_0:
[----:B------:R-:W-:-:S00]  /*0060*/  BRA `(.L_x_0) ;  /* 0xfffffffc00fc7947 */ /* 0x000fc0000383ffff */
[----:B------:R-:W-:-:S00]  /*0070*/  NOP ;  /* 0x0000000000007918 */ /* 0x000fc00000000000 */
        /* <DEDUP_REMOVED lines=8> */
.L_x_1:


//--------------------- .nv.shared.reserved.0     --------------------------
	.section	.nv.shared.reserved.0,"aw",@nobits
	.weak		__nv_reservedSMEM_offset_0_alias
	.size		__nv_reservedSMEM_offset_0_alias, 0, 64
	.other		__nv_reservedSMEM_offset_0_alias,@"STO_CUDA_RESERVED_SHARED STV_DEFAULT"
__nv_reservedSMEM_offset_0_alias:
	.zero		0
	.zero		64


//--------------------- .nv.constant0._Z12check_atomicPf --------------------------
	.section	.nv.constant0._Z12check_atomicPf,"a",@progbits
	.sectionflags	@""
	.align	4
.nv.constant0._Z12check_atomicPf:
	.zero		904


//--------------------- SYMBOLS --------------------------

	.type		.nv.reservedSmem.offset0,@object
	.size		.nv.reservedSmem.offset0,0x4
